//
// Generated by NVIDIA NVVM Compiler
//
// Compiler Build ID: CL-36424714
// Cuda compilation tools, release 13.0, V13.0.88
// Based on NVVM 20.0.0
//

.version 9.0
.target sm_100
.address_size 64

	// .globl	_Z6kernelPhj

.visible .entry _Z6kernelPhj(
	.param .u64 .ptr .align 1 _Z6kernelPhj_param_0,
	.param .u32 _Z6kernelPhj_param_1
)
{
	.reg .pred 	%p<10>;
	.reg .b16 	%rs<14>;
	.reg .b32 	%r<12>;
	.reg .b32 	%f<77>;
	.reg .b64 	%rd<5>;

	ld.param.u64 	%rd1, [_Z6kernelPhj_param_0];
	ld.param.u32 	%r5, [_Z6kernelPhj_param_1];
	mov.u32 	%r6, %ctaid.x;
	mov.u32 	%r7, %ctaid.y;
	mad.lo.s32 	%r1, %r5, %r7, %r6;
	sub.s32 	%r8, %r5, %r6;
	cvt.rn.f32.u32 	%f35, %r8;
	mul.f32 	%f36, %f35, 0f3DCCCCCD;
	cvt.rn.f32.u32 	%f37, %r5;
	div.rn.f32 	%f76, %f36, %f37;
	sub.s32 	%r9, %r5, %r7;
	cvt.rn.f32.u32 	%f38, %r9;
	mul.f32 	%f39, %f38, 0f3DCCCCCD;
	div.rn.f32 	%f75, %f39, %f37;
	mov.b32 	%r11, 0;
	bra.uni 	$L__BB0_9;
$L__BB0_1:
	sub.f32 	%f46, %f33, %f34;
	add.f32 	%f3, %f46, 0fBF4CCCCD;
	mul.f32 	%f47, %f31, %f32;
	fma.rn.f32 	%f48, %f31, %f32, %f47;
	add.f32 	%f4, %f48, 0f3E1FBE77;
	mul.f32 	%f5, %f3, %f3;
	mul.f32 	%f6, %f4, %f4;
	add.f32 	%f49, %f5, %f6;
	setp.gt.f32 	%p2, %f49, 0f447A0000;
	@%p2 bra 	$L__BB0_10;
	sub.f32 	%f50, %f5, %f6;
	add.f32 	%f7, %f50, 0fBF4CCCCD;
	mul.f32 	%f51, %f3, %f4;
	fma.rn.f32 	%f52, %f3, %f4, %f51;
	add.f32 	%f8, %f52, 0f3E1FBE77;
	mul.f32 	%f9, %f7, %f7;
	mul.f32 	%f10, %f8, %f8;
	add.f32 	%f53, %f9, %f10;
	setp.gt.f32 	%p3, %f53, 0f447A0000;
	@%p3 bra 	$L__BB0_10;
	sub.f32 	%f54, %f9, %f10;
	add.f32 	%f11, %f54, 0fBF4CCCCD;
	mul.f32 	%f55, %f7, %f8;
	fma.rn.f32 	%f56, %f7, %f8, %f55;
	add.f32 	%f12, %f56, 0f3E1FBE77;
	mul.f32 	%f13, %f11, %f11;
	mul.f32 	%f14, %f12, %f12;
	add.f32 	%f57, %f13, %f14;
	setp.gt.f32 	%p4, %f57, 0f447A0000;
	@%p4 bra 	$L__BB0_10;
	sub.f32 	%f58, %f13, %f14;
	add.f32 	%f15, %f58, 0fBF4CCCCD;
	mul.f32 	%f59, %f11, %f12;
	fma.rn.f32 	%f60, %f11, %f12, %f59;
	add.f32 	%f16, %f60, 0f3E1FBE77;
	mul.f32 	%f17, %f15, %f15;
	mul.f32 	%f18, %f16, %f16;
	add.f32 	%f61, %f17, %f18;
	setp.gt.f32 	%p5, %f61, 0f447A0000;
	@%p5 bra 	$L__BB0_10;
	sub.f32 	%f62, %f17, %f18;
	add.f32 	%f19, %f62, 0fBF4CCCCD;
	mul.f32 	%f63, %f15, %f16;
	fma.rn.f32 	%f64, %f15, %f16, %f63;
	add.f32 	%f20, %f64, 0f3E1FBE77;
	mul.f32 	%f21, %f19, %f19;
	mul.f32 	%f22, %f20, %f20;
	add.f32 	%f65, %f21, %f22;
	setp.gt.f32 	%p6, %f65, 0f447A0000;
	@%p6 bra 	$L__BB0_10;
	sub.f32 	%f66, %f21, %f22;
	add.f32 	%f23, %f66, 0fBF4CCCCD;
	mul.f32 	%f67, %f19, %f20;
	fma.rn.f32 	%f68, %f19, %f20, %f67;
	add.f32 	%f24, %f68, 0f3E1FBE77;
	mul.f32 	%f25, %f23, %f23;
	mul.f32 	%f26, %f24, %f24;
	add.f32 	%f69, %f25, %f26;
	setp.gt.f32 	%p7, %f69, 0f447A0000;
	@%p7 bra 	$L__BB0_10;
	sub.f32 	%f70, %f25, %f26;
	add.f32 	%f76, %f70, 0fBF4CCCCD;
	mul.f32 	%f71, %f23, %f24;
	fma.rn.f32 	%f72, %f23, %f24, %f71;
	add.f32 	%f75, %f72, 0f3E1FBE77;
	mul.f32 	%f73, %f75, %f75;
	fma.rn.f32 	%f74, %f76, %f76, %f73;
	setp.gt.f32 	%p8, %f74, 0f447A0000;
	@%p8 bra 	$L__BB0_10;
	add.s32 	%r11, %r11, 8;
	setp.eq.s32 	%p9, %r11, 200;
	mov.b16 	%rs13, 255;
	@%p9 bra 	$L__BB0_10;
$L__BB0_9:
	mul.f32 	%f40, %f76, %f76;
	mul.f32 	%f41, %f75, %f75;
	sub.f32 	%f42, %f40, %f41;
	add.f32 	%f31, %f42, 0fBF4CCCCD;
	mul.f32 	%f43, %f76, %f75;
	fma.rn.f32 	%f44, %f76, %f75, %f43;
	add.f32 	%f32, %f44, 0f3E1FBE77;
	mul.f32 	%f33, %f31, %f31;
	mul.f32 	%f34, %f32, %f32;
	add.f32 	%f45, %f33, %f34;
	setp.leu.f32 	%p1, %f45, 0f447A0000;
	mov.b16 	%rs13, 0;
	@%p1 bra 	$L__BB0_1;
$L__BB0_10:
	cvta.to.global.u64 	%rd2, %rd1;
	shl.b32 	%r10, %r1, 2;
	cvt.s64.s32 	%rd3, %r10;
	add.s64 	%rd4, %rd2, %rd3;
	st.global.u8 	[%rd4], %rs13;
	mov.b16 	%rs11, 0;
	st.global.u8 	[%rd4+1], %rs11;
	st.global.u8 	[%rd4+2], %rs11;
	mov.b16 	%rs12, 255;
	st.global.u8 	[%rd4+3], %rs12;
	ret;

}


// ===== COMPILED SASS (sm_100) =====

	.target	sm_100

	.elftype	@"ET_EXEC"


//--------------------- .note.nv.tkinfo           --------------------------
	.section	.note.nv.tkinfo,"",@"SHT_NOTE"
	.sectionflags	@"SHF_NOTE_NV_TKINFO"
	.tkinfo
        /*0018*/ 	.word	0x00000002
        /*0030*/ 	.string	""
        /*0030*/ 	.string	"ptxas"
        /*0030*/ 	.string	"Cuda compilation tools, release 13.0, V13.0.88"
        /*0030*/ 	.string	"Build cuda_13.0.r13.0/compiler.36424714_0"
        /*0030*/ 	.string	"-arch sm_100 -m 64 "



//--------------------- .note.nv.cuinfo           --------------------------
	.section	.note.nv.cuinfo,"",@"SHT_NOTE"
	.sectionflags	@"SHF_NOTE_NV_CUINFO"
        /*0018*/ 	.short	0x0002
        /*001a*/ 	.short	0x0064
        /*001c*/ 	.short	0x0082
	.zero		2


//--------------------- .nv.info                  --------------------------
	.section	.nv.info,"",@"SHT_CUDA_INFO"
	.align	4


	//----- nvinfo : EIATTR_REGCOUNT
	.align		4
        /*0000*/ 	.byte	0x04, 0x2f
        /*0002*/ 	.short	(.L_1 - .L_0)
	.align		4
.L_0:
        /*0004*/ 	.word	index@(_Z6kernelPhj)
        /*0008*/ 	.word	0x00000011


	//----- nvinfo : EIATTR_FRAME_SIZE
	.align		4
.L_1:
        /*000c*/ 	.byte	0x04, 0x11
        /*000e*/ 	.short	(.L_3 - .L_2)
	.align		4
.L_2:
        /*0010*/ 	.word	index@($__internal_0_$__cuda_sm3x_div_rn_noftz_f32_slowpath)
        /*0014*/ 	.word	0x00000000


	//----- nvinfo : EIATTR_FRAME_SIZE
	.align		4
.L_3:
        /*0018*/ 	.byte	0x04, 0x11
        /*001a*/ 	.short	(.L_5 - .L_4)
	.align		4
.L_4:
        /*001c*/ 	.word	index@(_Z6kernelPhj)
        /*0020*/ 	.word	0x00000000


	//----- nvinfo : EIATTR_MIN_STACK_SIZE
	.align		4
.L_5:
        /*0024*/ 	.byte	0x04, 0x12
        /*0026*/ 	.short	(.L_7 - .L_6)
	.align		4
.L_6:
        /*0028*/ 	.word	index@(_Z6kernelPhj)
        /*002c*/ 	.word	0x00000000
.L_7:


//--------------------- .nv.compat                --------------------------
	.section	.nv.compat,"",@"SHT_CUDA_COMPAT_INFO"
	.align	4
        /*0000*/ 	.byte	0x02, 0x09, 0x00, 0x00, 0x02, 0x02, 0x01, 0x00, 0x02, 0x05, 0x05, 0x00, 0x03, 0x07, 0x01, 0x01
        /*0010*/ 	.byte	0x02, 0x03, 0x00, 0x00, 0x02, 0x06, 0x01, 0x00, 0x04, 0x0b, 0x08, 0x00, 0x01, 0x00, 0x00, 0x00
        /*0020*/ 	.byte	0x00, 0x00, 0x00, 0x00


//--------------------- .nv.info._Z6kernelPhj     --------------------------
	.section	.nv.info._Z6kernelPhj,"",@"SHT_CUDA_INFO"
	.sectionflags	@""
	.align	4


	//----- nvinfo : EIATTR_CUDA_API_VERSION
	.align		4
        /*0000*/ 	.byte	0x04, 0x37
        /*0002*/ 	.short	(.L_9 - .L_8)
.L_8:
        /*0004*/ 	.word	0x00000082


	//----- nvinfo : EIATTR_KPARAM_INFO
	.align		4
.L_9:
        /*0008*/ 	.byte	0x04, 0x17
        /*000a*/ 	.short	(.L_11 - .L_10)
.L_10:
        /*000c*/ 	.word	0x00000000
        /*0010*/ 	.short	0x0001
        /*0012*/ 	.short	0x0008
        /*0014*/ 	.byte	0x00, 0xf0, 0x11, 0x00


	//----- nvinfo : EIATTR_KPARAM_INFO
	.align		4
.L_11:
        /*0018*/ 	.byte	0x04, 0x17
        /*001a*/ 	.short	(.L_13 - .L_12)
.L_12:
        /*001c*/ 	.word	0x00000000
        /*0020*/ 	.short	0x0000
        /*0022*/ 	.short	0x0000
        /*0024*/ 	.byte	0x00, 0xf5, 0x21, 0x00


	//----- nvinfo : EIATTR_SPARSE_MMA_MASK
	.align		4
.L_13:
        /*0028*/ 	.byte	0x03, 0x50
        /*002a*/ 	.short	0x0000


	//----- nvinfo : EIATTR_MAXREG_COUNT
	.align		4
        /*002c*/ 	.byte	0x03, 0x1b
        /*002e*/ 	.short	0x00ff


	//----- nvinfo : EIATTR_MERCURY_ISA_VERSION
	.align		4
        /*0030*/ 	.byte	0x03, 0x5f
        /*0032*/ 	.short	0x0101


	//----- nvinfo : EIATTR_VRC_CTA_INIT_COUNT
	.align		4
        /*0034*/ 	.byte	0x02, 0x4a
	.zero		1
	.zero		1


	//----- nvinfo : EIATTR_EXIT_INSTR_OFFSETS
	.align		4
        /*0038*/ 	.byte	0x04, 0x1c
        /*003a*/ 	.short	(.L_15 - .L_14)


	//   ....[0]....
.L_14:
        /*003c*/ 	.word	0x00000860


	//----- nvinfo : EIATTR_CRS_STACK_SIZE
	.align		4
.L_15:
        /*0040*/ 	.byte	0x04, 0x1e
        /*0042*/ 	.short	(.L_17 - .L_16)
.L_16:
        /*0044*/ 	.word	0x00000000


	//----- nvinfo : EIATTR_CBANK_PARAM_SIZE
	.align		4
.L_17:
        /*0048*/ 	.byte	0x03, 0x19
        /*004a*/ 	.short	0x000c


	//----- nvinfo : EIATTR_PARAM_CBANK
	.align		4
        /*004c*/ 	.byte	0x04, 0x0a
        /*004e*/ 	.short	(.L_19 - .L_18)
	.align		4
.L_18:
        /*0050*/ 	.word	index@(.nv.constant0._Z6kernelPhj)
        /*0054*/ 	.short	0x0380
        /*0056*/ 	.short	0x000c


	//----- nvinfo : EIATTR_SW_WAR
	.align		4
.L_19:
        /*0058*/ 	.byte	0x04, 0x36
        /*005a*/ 	.short	(.L_21 - .L_20)
.L_20:
        /*005c*/ 	.word	0x00000008
.L_21:


//--------------------- .nv.callgraph             --------------------------
	.section	.nv.callgraph,"",@"SHT_CUDA_CALLGRAPH"
	.align	4
	.sectionentsize	8
	.align		4
        /*0000*/ 	.word	0x00000000
	.align		4
        /*0004*/ 	.word	0xffffffff
	.align		4
        /*0008*/ 	.word	0x00000000
	.align		4
        /*000c*/ 	.word	0xfffffffe
	.align		4
        /*0010*/ 	.word	0x00000000
	.align		4
        /*0014*/ 	.word	0xfffffffd
	.align		4
        /*0018*/ 	.word	0x00000000
	.align		4
        /*001c*/ 	.word	0xfffffffc


//--------------------- .text._Z6kernelPhj        --------------------------
	.section	.text._Z6kernelPhj,"ax",@progbits
	.align	128
        .global         _Z6kernelPhj
        .type           _Z6kernelPhj,@function
        .size           _Z6kernelPhj,(.L_x_13 - _Z6kernelPhj)
        .other          _Z6kernelPhj,@"STO_CUDA_ENTRY STV_DEFAULT"
_Z6kernelPhj:
.text._Z6kernelPhj:
[----:B------:R-:W-:Y:S08]  /*0000*/  LDC R1, c[0x0][0x37c] ;  /* 0x0000df00ff017b82 */ /* 0x000ff00000000800 */
[----:B------:R-:W0:Y:S01]  /*0010*/  S2UR UR5, SR_CTAID.X ;  /* 0x00000000000579c3 */ /* 0x000e220000002500 */
[----:B------:R-:W1:Y:S07]  /*0020*/  LDCU UR6, c[0x0][0x388] ;  /* 0x00007100ff0677ac */ /* 0x000e6e0008000800 */
[----:B------:R-:W2:Y:S01]  /*0030*/  S2UR UR4, SR_CTAID.Y ;  /* 0x00000000000479c3 */ /* 0x000ea20000002600 */
[----:B-1----:R-:W-:-:S04]  /*0040*/  I2FP.F32.U32 R3, UR6 ;  /* 0x0000000600037c45 */ /* 0x002fc80008201000 */
[----:B------:R-:W1:Y:S01]  /*0050*/  MUFU.RCP R2, R3 ;  /* 0x0000000300027308 */ /* 0x000e620000001000 */
[----:B0-----:R-:W-:-:S06]  /*0060*/  UIADD3 UR7, UPT, UPT, -UR5, UR6, URZ ;  /* 0x0000000605077290 */ /* 0x001fcc000fffe1ff */
[----:B------:R-:W-:Y:S01]  /*0070*/  I2FP.F32.U32 R0, UR7 ;  /* 0x0000000700007c45 */ /* 0x000fe20008201000 */
[----:B--2---:R-:W-:-:S04]  /*0080*/  UIMAD UR5, UR4, UR6, UR5 ;  /* 0x00000006040572a4 */ /* 0x004fc8000f8e0205 */
[----:B------:R-:W-:-:S04]  /*0090*/  FMUL R0, R0, 0.10000000149011611938 ;  /* 0x3dcccccd00007820 */ /* 0x000fc80000400000 */
[----:B------:R-:W0:Y:S01]  /*00a0*/  FCHK P0, R0, R3 ;  /* 0x0000000300007302 */ /* 0x000e220000000000 */
[----:B-1----:R-:W-:-:S04]  /*00b0*/  FFMA R5, -R3, R2, 1 ;  /* 0x3f80000003057423 */ /* 0x002fc80000000102 */
[----:B------:R-:W-:-:S04]  /*00c0*/  FFMA R5, R2, R5, R2 ;  /* 0x0000000502057223 */ /* 0x000fc80000000002 */
[----:B------:R-:W-:-:S04]  /*00d0*/  FFMA R2, R0, R5, RZ ;  /* 0x0000000500027223 */ /* 0x000fc800000000ff */
[----:B------:R-:W-:-:S04]  /*00e0*/  FFMA R4, -R3, R2, R0 ;  /* 0x0000000203047223 */ /* 0x000fc80000000100 */
[----:B------:R-:W-:Y:S01]  /*00f0*/  FFMA R2, R5, R4, R2 ;  /* 0x0000000405027223 */ /* 0x000fe20000000002 */
[----:B0-----:R-:W-:Y:S06]  /*0100*/  @!P0 BRA `(.L_x_0) ;  /* 0x00000000000c8947 */ /* 0x001fec0003800000 */
[----:B------:R-:W-:-:S07]  /*0110*/  MOV R4, 0x130 ;  /* 0x0000013000047802 */ /* 0x000fce0000000f00 */
[----:B------:R-:W-:Y:S05]  /*0120*/  CALL.REL.NOINC `($__internal_0_$__cuda_sm3x_div_rn_noftz_f32_slowpath) ;  /* 0x0000000400d07944 */ /* 0x000fea0003c00000 */
[----:B------:R-:W-:-:S07]  /*0130*/  MOV R2, R0 ;  /* 0x0000000000027202 */ /* 0x000fce0000000f00 */
.L_x_0:
[----:B------:R-:W0:Y:S01]  /*0140*/  LDCU UR6, c[0x0][0x388] ;  /* 0x00007100ff0677ac */ /* 0x000e220008000800 */
[----:B------:R-:W1:Y:S01]  /*0150*/  MUFU.RCP R6, R3 ;  /* 0x0000000300067308 */ /* 0x000e620000001000 */
[----:B0-----:R-:W-:Y:S01]  /*0160*/  UIADD3 UR4, UPT, UPT, -UR4, UR6, URZ ;  /* 0x0000000604047290 */ /* 0x001fe2000fffe1ff */
[----:B-1----:R-:W-:-:S05]  /*0170*/  FFMA R5, -R3, R6, 1 ;  /* 0x3f80000003057423 */ /* 0x002fca0000000106 */
[----:B------:R-:W-:-:S05]  /*0180*/  I2FP.F32.U32 R0, UR4 ;  /* 0x0000000400007c45 */ /* 0x000fca0008201000 */
[----:B------:R-:W-:Y:S01]  /*0190*/  FMUL R4, R0, 0.10000000149011611938 ;  /* 0x3dcccccd00047820 */ /* 0x000fe20000400000 */
[----:B------:R-:W-:-:S03]  /*01a0*/  FFMA R0, R6, R5, R6 ;  /* 0x0000000506007223 */ /* 0x000fc60000000006 */
[----:B------:R-:W0:Y:S01]  /*01b0*/  FCHK P0, R4, R3 ;  /* 0x0000000304007302 */ /* 0x000e220000000000 */
[----:B------:R-:W-:-:S04]  /*01c0*/  FFMA R5, R0, R4, RZ ;  /* 0x0000000400057223 */ /* 0x000fc800000000ff */
[----:B------:R-:W-:-:S04]  /*01d0*/  FFMA R6, -R3, R5, R4 ;  /* 0x0000000503067223 */ /* 0x000fc80000000104 */
[----:B------:R-:W-:Y:S01]  /*01e0*/  FFMA R0, R0, R6, R5 ;  /* 0x0000000600007223 */ /* 0x000fe20000000005 */
[----:B0-----:R-:W-:Y:S06]  /*01f0*/  @!P0 BRA `(.L_x_1) ;  /* 0x00000000000c8947 */ /* 0x001fec0003800000 */
[----:B------:R-:W-:Y:S02]  /*0200*/  MOV R0, R4 ;  /* 0x0000000400007202 */ /* 0x000fe40000000f00 */
[----:B------:R-:W-:-:S07]  /*0210*/  MOV R4, 0x230 ;  /* 0x0000023000047802 */ /* 0x000fce0000000f00 */
[----:B------:R-:W-:Y:S05]  /*0220*/  CALL.REL.NOINC `($__internal_0_$__cuda_sm3x_div_rn_noftz_f32_slowpath) ;  /* 0x0000000400907944 */ /* 0x000fea0003c00000 */
.L_x_1:
[----:B------:R-:W0:Y:S01]  /*0230*/  LDCU.64 UR8, c[0x0][0x358] ;  /* 0x00006b00ff0877ac */ /* 0x000e220008000a00 */
[----:B------:R-:W-:-:S05]  /*0240*/  UMOV UR4, URZ ;  /* 0x000000ff00047c82 */ /* 0x000fca0008000000 */
.L_x_3:
[C---:B------:R-:W-:Y:S01]  /*0250*/  FMUL R3, R0.reuse, R0 ;  /* 0x0000000000037220 */ /* 0x040fe20000400000 */
[----:B------:R-:W-:-:S03]  /*0260*/  FMUL R5, R0, R2 ;  /* 0x0000000200057220 */ /* 0x000fc60000400000 */
[-C--:B------:R-:W-:Y:S01]  /*0270*/  FFMA R3, R2, R2.reuse, -R3 ;  /* 0x0000000202037223 */ /* 0x080fe20000000803 */
[----:B------:R-:W-:-:S03]  /*0280*/  FFMA R5, R0, R2, R5 ;  /* 0x0000000200057223 */ /* 0x000fc60000000005 */
[----:B------:R-:W-:Y:S01]  /*0290*/  FADD R4, R3, -0.80000001192092895508 ;  /* 0xbf4ccccd03047421 */ /* 0x000fe20000000000 */
[----:B------:R-:W-:-:S03]  /*02a0*/  FADD R5, R5, 0.15600000321865081787 ;  /* 0x3e1fbe7705057421 */ /* 0x000fc60000000000 */
[----:B------:R-:W-:Y:S01]  /*02b0*/  FMUL R2, R4, R4 ;  /* 0x0000000404027220 */ /* 0x000fe20000400000 */
[----:B------:R-:W-:-:S04]  /*02c0*/  FMUL R7, R5, R5 ;  /* 0x0000000505077220 */ /* 0x000fc80000400000 */
[----:B------:R-:W-:-:S05]  /*02d0*/  FADD R0, R2, R7 ;  /* 0x0000000702007221 */ /* 0x000fca0000000000 */
[----:B------:R-:W-:Y:S02]  /*02e0*/  FSETP.GT.AND P0, PT, R0, 1000, PT ;  /* 0x447a00000000780b */ /* 0x000fe40003f04000 */
[----:B------:R-:W-:-:S11]  /*02f0*/  PRMT R0, RZ, 0x7610, R0 ;  /* 0x00007610ff007816 */ /* 0x000fd60000000000 */
[----:B------:R-:W-:Y:S05]  /*0300*/  @P0 BRA `(.L_x_2) ;  /* 0x0000000400280947 */ /* 0x000fea0003800000 */
[----:B------:R-:W-:Y:S01]  /*0310*/  FMUL R3, R4, R5 ;  /* 0x0000000504037220 */ /* 0x000fe20000400000 */
[----:B------:R-:W-:-:S03]  /*0320*/  FADD R2, R2, -R7 ;  /* 0x8000000702027221 */ /* 0x000fc60000000000 */
[----:B------:R-:W-:Y:S01]  /*0330*/  FFMA R3, R4, R5, R3 ;  /* 0x0000000504037223 */ /* 0x000fe20000000003 */
[----:B------:R-:W-:-:S03]  /*0340*/  FADD R4, R2, -0.80000001192092895508 ;  /* 0xbf4ccccd02047421 */ /* 0x000fc60000000000 */
[----:B------:R-:W-:Y:S01]  /*0350*/  FADD R5, R3, 0.15600000321865081787 ;  /* 0x3e1fbe7703057421 */ /* 0x000fe20000000000 */
[----:B------:R-:W-:-:S03]  /*0360*/  FMUL R2, R4, R4 ;  /* 0x0000000404027220 */ /* 0x000fc60000400000 */
[----:B------:R-:W-:-:S04]  /*0370*/  FMUL R7, R5, R5 ;  /* 0x0000000505077220 */ /* 0x000fc80000400000 */
[----:B------:R-:W-:-:S05]  /*0380*/  FADD R3, R2, R7 ;  /* 0x0000000702037221 */ /* 0x000fca0000000000 */
[----:B------:R-:W-:-:S13]  /*0390*/  FSETP.GT.AND P0, PT, R3, 1000, PT ;  /* 0x447a00000300780b */ /* 0x000fda0003f04000 */
        /* <DEDUP_REMOVED lines=51> */
[----:B------:R-:W-:-:S04]  /*06d0*/  FMUL R2, R5, R4 ;  /* 0x0000000405027220 */ /* 0x000fc80000400000 */
[----:B------:R-:W-:Y:S01]  /*06e0*/  FFMA R3, R5, R4, R2 ;  /* 0x0000000405037223 */ /* 0x000fe20000000002 */
[----:B------:R-:W-:-:S03]  /*06f0*/  FADD R2, R6, -R7 ;  /* 0x8000000706027221 */ /* 0x000fc60000000000 */
[----:B------:R-:W-:Y:S01]  /*0700*/  FADD R3, R3, 0.15600000321865081787 ;  /* 0x3e1fbe7703037421 */ /* 0x000fe20000000000 */
[----:B------:R-:W-:-:S03]  /*0710*/  FADD R2, R2, -0.80000001192092895508 ;  /* 0xbf4ccccd02027421 */ /* 0x000fc60000000000 */
[----:B------:R-:W-:-:S04]  /*0720*/  FMUL R5, R3, R3 ;  /* 0x0000000303057220 */ /* 0x000fc80000400000 */
[----:B------:R-:W-:-:S05]  /*0730*/  FFMA R5, R2, R2, R5 ;  /* 0x0000000202057223 */ /* 0x000fca0000000005 */
[----:B------:R-:W-:-:S13]  /*0740*/  FSETP.GT.AND P0, PT, R5, 1000, PT ;  /* 0x447a00000500780b */ /* 0x000fda0003f04000 */
[----:B------:R-:W-:Y:S05]  /*0750*/  @P0 BRA `(.L_x_2) ;  /* 0x0000000000140947 */ /* 0x000fea0003800000 */
[----:B------:R-:W-:Y:S01]  /*0760*/  UIADD3 UR4, UPT, UPT, UR4, 0x8, URZ ;  /* 0x0000000804047890 */ /* 0x000fe2000fffe0ff */
[----:B------:R-:W-:-:S03]  /*0770*/  MOV R0, R3 ;  /* 0x0000000300007202 */ /* 0x000fc60000000f00 */
[----:B------:R-:W-:-:S09]  /*0780*/  UISETP.NE.AND UP0, UPT, UR4, 0xc8, UPT ;  /* 0x000000c80400788c */ /* 0x000fd2000bf05270 */
[----:B------:R-:W-:Y:S05]  /*0790*/  BRA.U UP0, `(.L_x_3) ;  /* 0xfffffff900ac7547 */ /* 0x000fea000b83ffff */
[----:B------:R-:W-:-:S07]  /*07a0*/  HFMA2 R0, -RZ, RZ, 0, 1.5199184417724609375e-05 ;  /* 0x000000ffff007431 */ /* 0x000fce00000001ff */
.L_x_2:
[----:B------:R-:W1:Y:S01]  /*07b0*/  LDCU.64 UR6, c[0x0][0x380] ;  /* 0x00007000ff0677ac */ /* 0x000e620008000a00 */
[----:B------:R-:W-:Y:S01]  /*07c0*/  MOV R4, 0xff ;  /* 0x000000ff00047802 */ /* 0x000fe20000000f00 */
[----:B------:R-:W-:-:S04]  /*07d0*/  USHF.L.U32 UR4, UR5, 0x2, URZ ;  /* 0x0000000205047899 */ /* 0x000fc800080006ff */
[----:B-1----:R-:W-:-:S04]  /*07e0*/  UIADD3 UR6, UP0, UPT, UR4, UR6, URZ ;  /* 0x0000000604067290 */ /* 0x002fc8000ff1e0ff */
[----:B------:R-:W-:Y:S02]  /*07f0*/  ULEA.HI.X.SX32 UR4, UR4, UR7, 0x1, UP0 ;  /* 0x0000000704047291 */ /* 0x000fe400080f0eff */
[----:B------:R-:W-:-:S04]  /*0800*/  MOV R2, UR6 ;  /* 0x0000000600027c02 */ /* 0x000fc80008000f00 */
[----:B------:R-:W-:-:S05]  /*0810*/  MOV R3, UR4 ;  /* 0x0000000400037c02 */ /* 0x000fca0008000f00 */
[----:B0-----:R-:W-:Y:S04]  /*0820*/  STG.E.U8 desc[UR8][R2.64], R0 ;  /* 0x0000000002007986 */ /* 0x001fe8000c101108 */
[----:B------:R-:W-:Y:S04]  /*0830*/  STG.E.U8 desc[UR8][R2.64+0x3], R4 ;  /* 0x0000030402007986 */ /* 0x000fe8000c101108 */
[----:B------:R-:W-:Y:S04]  /*0840*/  STG.E.U8 desc[UR8][R2.64+0x1], RZ ;  /* 0x000001ff02007986 */ /* 0x000fe8000c101108 */
[----:B------:R-:W-:Y:S01]  /*0850*/  STG.E.U8 desc[UR8][R2.64+0x2], RZ ;  /* 0x000002ff02007986 */ /* 0x000fe2000c101108 */
[----:B------:R-:W-:Y:S05]  /*0860*/  EXIT ;  /* 0x000000000000794d */ /* 0x000fea0003800000 */
        .weak           $__internal_0_$__cuda_sm3x_div_rn_noftz_f32_slowpath
        .type           $__internal_0_$__cuda_sm3x_div_rn_noftz_f32_slowpath,@function
        .size           $__internal_0_$__cuda_sm3x_div_rn_noftz_f32_slowpath,(.L_x_13 - $__internal_0_$__cuda_sm3x_div_rn_noftz_f32_slowpath)
$__internal_0_$__cuda_sm3x_div_rn_noftz_f32_slowpath:
[----:B------:R-:W-:Y:S02]  /*0870*/  SHF.R.U32.HI R6, RZ, 0x17, R3 ;  /* 0x00000017ff067819 */ /* 0x000fe40000011603 */
[----:B------:R-:W-:Y:S02]  /*0880*/  SHF.R.U32.HI R5, RZ, 0x17, R0 ;  /* 0x00000017ff057819 */ /* 0x000fe40000011600 */
[----:B------:R-:W-:Y:S02]  /*0890*/  LOP3.LUT R12, R6, 0xff, RZ, 0xc0, !PT ;  /* 0x000000ff060c7812 */ /* 0x000fe400078ec0ff */
[----:B------:R-:W-:Y:S02]  /*08a0*/  LOP3.LUT R10, R5, 0xff, RZ, 0xc0, !PT ;  /* 0x000000ff050a7812 */ /* 0x000fe400078ec0ff */
[----:B------:R-:W-:Y:S02]  /*08b0*/  IADD3 R8, PT, PT, R12, -0x1, RZ ;  /* 0xffffffff0c087810 */ /* 0x000fe40007ffe0ff */
[----:B------:R-:W-:-:S02]  /*08c0*/  IADD3 R7, PT, PT, R10, -0x1, RZ ;  /* 0xffffffff0a077810 */ /* 0x000fc40007ffe0ff */
[----:B------:R-:W-:Y:S02]  /*08d0*/  ISETP.GT.U32.AND P0, PT, R8, 0xfd, PT ;  /* 0x000000fd0800780c */ /* 0x000fe40003f04070 */
[----:B------:R-:W-:Y:S02]  /*08e0*/  MOV R5, R3 ;  /* 0x0000000300057202 */ /* 0x000fe40000000f00 */
[----:B------:R-:W-:-:S13]  /*08f0*/  ISETP.GT.U32.OR P0, PT, R7, 0xfd, P0 ;  /* 0x000000fd0700780c */ /* 0x000fda0000704470 */
[----:B------:R-:W-:Y:S01]  /*0900*/  @!P0 MOV R6, RZ ;  /* 0x000000ff00068202 */ /* 0x000fe20000000f00 */
[----:B------:R-:W-:Y:S06]  /*0910*/  @!P0 BRA `(.L_x_4) ;  /* 0x00000000005c8947 */ /* 0x000fec0003800000 */
[----:B------:R-:W-:Y:S02]  /*0920*/  FSETP.GTU.FTZ.AND P0, PT, |R0|, +INF , PT ;  /* 0x7f8000000000780b */ /* 0x000fe40003f1c200 */
[----:B------:R-:W-:-:S04]  /*0930*/  FSETP.GTU.FTZ.AND P1, PT, |R3|, +INF , PT ;  /* 0x7f8000000300780b */ /* 0x000fc80003f3c200 */
[----:B------:R-:W-:-:S13]  /*0940*/  PLOP3.LUT P0, PT, P0, P1, PT, 0xf8, 0x8f ;  /* 0x00000000008f781c */ /* 0x000fda0000703f70 */
[----:B------:R-:W-:Y:S05]  /*0950*/  @P0 BRA `(.L_x_5) ;  /* 0x0000000400440947 */ /* 0x000fea0003800000 */
[----:B------:R-:W-:-:S13]  /*0960*/  LOP3.LUT P0, RZ, R5, 0x7fffffff, R0, 0xc8, !PT ;  /* 0x7fffffff05ff7812 */ /* 0x000fda000780c800 */
[----:B------:R-:W-:Y:S05]  /*0970*/  @!P0 BRA `(.L_x_6) ;  /* 0x0000000400348947 */ /* 0x000fea0003800000 */
[C---:B------:R-:W-:Y:S02]  /*0980*/  FSETP.NEU.FTZ.AND P2, PT, |R0|.reuse, +INF , PT ;  /* 0x7f8000000000780b */ /* 0x040fe40003f5d200 */
[----:B------:R-:W-:Y:S02]  /*0990*/  FSETP.NEU.FTZ.AND P1, PT, |R3|, +INF , PT ;  /* 0x7f8000000300780b */ /* 0x000fe40003f3d200 */
[----:B------:R-:W-:-:S11]  /*09a0*/  FSETP.NEU.FTZ.AND P0, PT, |R0|, +INF , PT ;  /* 0x7f8000000000780b */ /* 0x000fd60003f1d200 */
[----:B------:R-:W-:Y:S05]  /*09b0*/  @!P1 BRA !P2, `(.L_x_6) ;  /* 0x0000000400249947 */ /* 0x000fea0005000000 */
[----:B------:R-:W-:-:S04]  /*09c0*/  LOP3.LUT P2, RZ, R0, 0x7fffffff, RZ, 0xc0, !PT ;  /* 0x7fffffff00ff7812 */ /* 0x000fc8000784c0ff */
[----:B------:R-:W-:-:S13]  /*09d0*/  PLOP3.LUT P1, PT, P1, P2, PT, 0x2f, 0xf2 ;  /* 0x0000000000f2781c */ /* 0x000fda0000f24577 */
[----:B------:R-:W-:Y:S05]  /*09e0*/  @P1 BRA `(.L_x_7) ;  /* 0x0000000400101947 */ /* 0x000fea0003800000 */
[----:B------:R-:W-:-:S04]  /*09f0*/  LOP3.LUT P1, RZ, R5, 0x7fffffff, RZ, 0xc0, !PT ;  /* 0x7fffffff05ff7812 */ /* 0x000fc8000782c0ff */
[----:B------:R-:W-:-:S13]  /*0a00*/  PLOP3.LUT P0, PT, P0, P1, PT, 0x2f, 0xf2 ;  /* 0x0000000000f2781c */ /* 0x000fda0000702577 */
[----:B------:R-:W-:Y:S05]  /*0a10*/  @P0 BRA `(.L_x_8) ;  /* 0x0000000000f80947 */ /* 0x000fea0003800000 */
[----:B------:R-:W-:Y:S02]  /*0a20*/  ISETP.GE.AND P0, PT, R7, RZ, PT ;  /* 0x000000ff0700720c */ /* 0x000fe40003f06270 */
[----:B------:R-:W-:-:S11]  /*0a30*/  ISETP.GE.AND P1, PT, R8, RZ, PT ;  /* 0x000000ff0800720c */ /* 0x000fd60003f26270 */
[----:B------:R-:W-:Y:S01]  /*0a40*/  @P0 MOV R6, RZ ;  /* 0x000000ff00060202 */ /* 0x000fe20000000f00 */
[----:B------:R-:W-:Y:S01]  /*0a50*/  @!P0 FFMA R0, R0, 1.84467440737095516160e+19, RZ ;  /* 0x5f80000000008823 */ /* 0x000fe200000000ff */
[----:B------:R-:W-:Y:S01]  /*0a60*/  @!P0 MOV R6, 0xffffffc0 ;  /* 0xffffffc000068802 */ /* 0x000fe20000000f00 */
[----:B------:R-:W-:-:S03]  /*0a70*/  @!P1 FFMA R5, R3, 1.84467440737095516160e+19, RZ ;  /* 0x5f80000003059823 */ /* 0x000fc600000000ff */
[----:B------:R-:W-:-:S07]  /*0a80*/  @!P1 IADD3 R6, PT, PT, R6, 0x40, RZ ;  /* 0x0000004006069810 */ /* 0x000fce0007ffe0ff */
.L_x_4:
[----:B------:R-:W-:-:S04]  /*0a90*/  LEA R8, R12, 0xc0800000, 0x17 ;  /* 0xc08000000c087811 */ /* 0x000fc800078eb8ff */
[----:B------:R-:W-:Y:S02]  /*0aa0*/  IADD3 R8, PT, PT, -R8, R5, RZ ;  /* 0x0000000508087210 */ /* 0x000fe40007ffe1ff */
[----:B------:R-:W-:Y:S02]  /*0ab0*/  IADD3 R5, PT, PT, R10, -0x7f, RZ ;  /* 0xffffff810a057810 */ /* 0x000fe40007ffe0ff */
[----:B------:R-:W0:Y:S01]  /*0ac0*/  MUFU.RCP R7, R8 ;  /* 0x0000000800077308 */ /* 0x000e220000001000 */
[----:B------:R-:W-:Y:S02]  /*0ad0*/  FADD.FTZ R9, -R8, -RZ ;  /* 0x800000ff08097221 */ /* 0x000fe40000010100 */
[----:B------:R-:W-:Y:S02]  /*0ae0*/  IMAD R0, R5, -0x800000, R0 ;  /* 0xff80000005007824 */ /* 0x000fe400078e0200 */
[----:B0-----:R-:W-:-:S04]  /*0af0*/  FFMA R10, R7, R9, 1 ;  /* 0x3f800000070a7423 */ /* 0x001fc80000000009 */
[----:B------:R-:W-:-:S04]  /*0b00*/  FFMA R14, R7, R10, R7 ;  /* 0x0000000a070e7223 */ /* 0x000fc80000000007 */
[----:B------:R-:W-:-:S04]  /*0b10*/  FFMA R7, R0, R14, RZ ;  /* 0x0000000e00077223 */ /* 0x000fc800000000ff */
[----:B------:R-:W-:-:S04]  /*0b20*/  FFMA R10, R9, R7, R0 ;  /* 0x00000007090a7223 */ /* 0x000fc80000000000 */
[----:B------:R-:W-:Y:S01]  /*0b30*/  FFMA R11, R14, R10, R7 ;  /* 0x0000000a0e0b7223 */ /* 0x000fe20000000007 */
[----:B------:R-:W-:-:S03]  /*0b40*/  IADD3 R7, PT, PT, R5, 0x7f, -R12 ;  /* 0x0000007f05077810 */ /* 0x000fc60007ffe80c */
[----:B------:R-:W-:Y:S01]  /*0b50*/  FFMA R10, R9, R11, R0 ;  /* 0x0000000b090a7223 */ /* 0x000fe20000000000 */
[----:B------:R-:W-:-:S03]  /*0b60*/  IADD3 R7, PT, PT, R7, R6, RZ ;  /* 0x0000000607077210 */ /* 0x000fc60007ffe0ff */
[----:B------:R-:W-:-:S05]  /*0b70*/  FFMA R0, R14, R10, R11 ;  /* 0x0000000a0e007223 */ /* 0x000fca000000000b */
[----:B------:R-:W-:-:S04]  /*0b80*/  SHF.R.U32.HI R5, RZ, 0x17, R0 ;  /* 0x00000017ff057819 */ /* 0x000fc80000011600 */
[----:B------:R-:W-:-:S04]  /*0b90*/  LOP3.LUT R5, R5, 0xff, RZ, 0xc0, !PT ;  /* 0x000000ff05057812 */ /* 0x000fc800078ec0ff */
[----:B------:R-:W-:-:S04]  /*0ba0*/  IADD3 R9, PT, PT, R5, R7, RZ ;  /* 0x0000000705097210 */ /* 0x000fc80007ffe0ff */
[----:B------:R-:W-:-:S04]  /*0bb0*/  IADD3 R5, PT, PT, R9, -0x1, RZ ;  /* 0xffffffff09057810 */ /* 0x000fc80007ffe0ff */
[----:B------:R-:W-:-:S13]  /*0bc0*/  ISETP.GE.U32.AND P0, PT, R5, 0xfe, PT ;  /* 0x000000fe0500780c */ /* 0x000fda0003f06070 */
[----:B------:R-:W-:Y:S05]  /*0bd0*/  @!P0 BRA `(.L_x_9) ;  /* 0x0000000000808947 */ /* 0x000fea0003800000 */
[----:B------:R-:W-:-:S13]  /*0be0*/  ISETP.GT.AND P0, PT, R9, 0xfe, PT ;  /* 0x000000fe0900780c */ /* 0x000fda0003f04270 */
[----:B------:R-:W-:Y:S05]  /*0bf0*/  @P0 BRA `(.L_x_10) ;  /* 0x00000000006c0947 */ /* 0x000fea0003800000 */
[----:B------:R-:W-:-:S13]  /*0c00*/  ISETP.GE.AND P0, PT, R9, 0x1, PT ;  /* 0x000000010900780c */ /* 0x000fda0003f06270 */
[----:B------:R-:W-:Y:S05]  /*0c10*/  @P0 BRA `(.L_x_11) ;  /* 0x0000000000980947 */ /* 0x000fea0003800000 */
[----:B------:R-:W-:Y:S02]  /*0c20*/  ISETP.GE.AND P0, PT, R9, -0x18, PT ;  /* 0xffffffe80900780c */ /* 0x000fe40003f06270 */
[----:B------:R-:W-:-:S11]  /*0c30*/  LOP3.LUT R0, R0, 0x80000000, RZ, 0xc0, !PT ;  /* 0x8000000000007812 */ /* 0x000fd600078ec0ff */
[----:B------:R-:W-:Y:S05]  /*0c40*/  @!P0 BRA `(.L_x_11) ;  /* 0x00000000008c8947 */ /* 0x000fea0003800000 */
[CCC-:B------:R-:W-:Y:S01]  /*0c50*/  FFMA.RZ R5, R14.reuse, R10.reuse, R11.reuse ;  /* 0x0000000a0e057223 */ /* 0x1c0fe2000000c00b */
[C---:B------:R-:W-:Y:S01]  /*0c60*/  IADD3 R8, PT, PT, R9.reuse, 0x20, RZ ;  /* 0x0000002009087810 */ /* 0x040fe20007ffe0ff */
[CCC-:B------:R-:W-:Y:S01]  /*0c70*/  FFMA.RM R6, R14.reuse, R10.reuse, R11.reuse ;  /* 0x0000000a0e067223 */ /* 0x1c0fe2000000400b */
[----:B------:R-:W-:Y:S02]  /*0c80*/  ISETP.NE.AND P2, PT, R9, RZ, PT ;  /* 0x000000ff0900720c */ /* 0x000fe40003f45270 */
[----:B------:R-:W-:Y:S01]  /*0c90*/  LOP3.LUT R7, R5, 0x7fffff, RZ, 0xc0, !PT ;  /* 0x007fffff05077812 */ /* 0x000fe200078ec0ff */
[----:B------:R-:W-:Y:S01]  /*0ca0*/  FFMA.RP R5, R14, R10, R11 ;  /* 0x0000000a0e057223 */ /* 0x000fe2000000800b */
[----:B------:R-:W-:Y:S02]  /*0cb0*/  ISETP.NE.AND P1, PT, R9, RZ, PT ;  /* 0x000000ff0900720c */ /* 0x000fe40003f25270 */
[----:B------:R-:W-:Y:S02]  /*0cc0*/  LOP3.LUT R7, R7, 0x800000, RZ, 0xfc, !PT ;  /* 0x0080000007077812 */ /* 0x000fe400078efcff */
[----:B------:R-:W-:-:S02]  /*0cd0*/  IADD3 R9, PT, PT, -R9, RZ, RZ ;  /* 0x000000ff09097210 */ /* 0x000fc40007ffe1ff */
[----:B------:R-:W-:Y:S02]  /*0ce0*/  SHF.L.U32 R8, R7, R8, RZ ;  /* 0x0000000807087219 */ /* 0x000fe400000006ff */
[----:B------:R-:W-:Y:S02]  /*0cf0*/  FSETP.NEU.FTZ.AND P0, PT, R5, R6, PT ;  /* 0x000000060500720b */ /* 0x000fe40003f1d000 */
[----:B------:R-:W-:Y:S02]  /*0d00*/  SEL R6, R9, RZ, P2 ;  /* 0x000000ff09067207 */ /* 0x000fe40001000000 */
[----:B------:R-:W-:Y:S02]  /*0d10*/  ISETP.NE.AND P1, PT, R8, RZ, P1 ;  /* 0x000000ff0800720c */ /* 0x000fe40000f25270 */
[----:B------:R-:W-:Y:S02]  /*0d20*/  SHF.R.U32.HI R6, RZ, R6, R7 ;  /* 0x00000006ff067219 */ /* 0x000fe40000011607 */
[----:B------:R-:W-:-:S02]  /*0d30*/  PLOP3.LUT P0, PT, P0, P1, PT, 0xf8, 0x8f ;  /* 0x00000000008f781c */ /* 0x000fc40000703f70 */
[----:B------:R-:W-:Y:S02]  /*0d40*/  SHF.R.U32.HI R8, RZ, 0x1, R6 ;  /* 0x00000001ff087819 */ /* 0x000fe40000011606 */
[----:B------:R-:W-:-:S04]  /*0d50*/  SEL R5, RZ, 0x1, !P0 ;  /* 0x00000001ff057807 */ /* 0x000fc80004000000 */
[----:B------:R-:W-:-:S04]  /*0d60*/  LOP3.LUT R5, R5, 0x1, R8, 0xf8, !PT ;  /* 0x0000000105057812 */ /* 0x000fc800078ef808 */
[----:B------:R-:W-:-:S04]  /*0d70*/  LOP3.LUT R5, R5, R6, RZ, 0xc0, !PT ;  /* 0x0000000605057212 */ /* 0x000fc800078ec0ff */
[----:B------:R-:W-:-:S04]  /*0d80*/  IADD3 R5, PT, PT, R8, R5, RZ ;  /* 0x0000000508057210 */ /* 0x000fc80007ffe0ff */
[----:B------:R-:W-:Y:S01]  /*0d90*/  LOP3.LUT R0, R5, R0, RZ, 0xfc, !PT ;  /* 0x0000000005007212 */ /* 0x000fe200078efcff */
[----:B------:R-:W-:Y:S06]  /*0da0*/  BRA `(.L_x_11) ;  /* 0x0000000000347947 */ /* 0x000fec0003800000 */
.L_x_10:
[----:B------:R-:W-:-:S04]  /*0db0*/  LOP3.LUT R0, R0, 0x80000000, RZ, 0xc0, !PT ;  /* 0x8000000000007812 */ /* 0x000fc800078ec0ff */
[----:B------:R-:W-:Y:S01]  /*0dc0*/  LOP3.LUT R0, R0, 0x7f800000, RZ, 0xfc, !PT ;  /* 0x7f80000000007812 */ /* 0x000fe200078efcff */
[----:B------:R-:W-:Y:S06]  /*0dd0*/  BRA `(.L_x_11) ;  /* 0x0000000000287947 */ /* 0x000fec0003800000 */
.L_x_9:
[----:B------:R-:W-:Y:S01]  /*0de0*/  LEA R0, R7, R0, 0x17 ;  /* 0x0000000007007211 */ /* 0x000fe200078eb8ff */
[----:B------:R-:W-:Y:S06]  /*0df0*/  BRA `(.L_x_11) ;  /* 0x0000000000207947 */ /* 0x000fec0003800000 */
.L_x_8:
[----:B------:R-:W-:-:S04]  /*0e00*/  LOP3.LUT R0, R5, 0x80000000, R0, 0x48, !PT ;  /* 0x8000000005007812 */ /* 0x000fc800078e4800 */
[----:B------:R-:W-:Y:S01]  /*0e10*/  LOP3.LUT R0, R0, 0x7f800000, RZ, 0xfc, !PT ;  /* 0x7f80000000007812 */ /* 0x000fe200078efcff */
[----:B------:R-:W-:Y:S06]  /*0e20*/  BRA `(.L_x_11) ;  /* 0x0000000000147947 */ /* 0x000fec0003800000 */
.L_x_7:
[----:B------:R-:W-:Y:S01]  /*0e30*/  LOP3.LUT R0, R5, 0x80000000, R0, 0x48, !PT ;  /* 0x8000000005007812 */ /* 0x000fe200078e4800 */
[----:B------:R-:W-:Y:S06]  /*0e40*/  BRA `(.L_x_11) ;  /* 0x00000000000c7947 */ /* 0x000fec0003800000 */
.L_x_6:
[----:B------:R-:W0:Y:S01]  /*0e50*/  MUFU.RSQ R0, -QNAN ;  /* 0xffc0000000007908 */ /* 0x000e220000001400 */
[----:B------:R-:W-:Y:S05]  /*0e60*/  BRA `(.L_x_11) ;  /* 0x0000000000047947 */ /* 0x000fea0003800000 */
.L_x_5:
[----:B------:R-:W-:-:S07]  /*0e70*/  FADD.FTZ R0, R0, R3 ;  /* 0x0000000300007221 */ /* 0x000fce0000010000 */
.L_x_11:
[----:B------:R-:W-:-:S04]  /*0e80*/  HFMA2 R5, -RZ, RZ, 0, 0 ;  /* 0x00000000ff057431 */ /* 0x000fc800000001ff */
[----:B0-----:R-:W-:Y:S05]  /*0e90*/  RET.REL.NODEC R4 `(_Z6kernelPhj) ;  /* 0xfffffff004587950 */ /* 0x001fea0003c3ffff */
.L_x_12:
[----:B------:R-:W-:-:S00]  /*0ea0*/  BRA `(.L_x_12) ;  /* 0xfffffffc00fc7947 */ /* 0x000fc0000383ffff */
[----:B------:R-:W-:-:S00]  /*0eb0*/  NOP ;  /* 0x0000000000007918 */ /* 0x000fc00000000000 */
        /* <DEDUP_REMOVED lines=12> */
.L_x_13:


//--------------------- .nv.shared.reserved.0     --------------------------
	.section	.nv.shared.reserved.0,"aw",@nobits
	.weak		__nv_reservedSMEM_offset_0_alias
	.size		__nv_reservedSMEM_offset_0_alias, 0, 64
	.other		__nv_reservedSMEM_offset_0_alias,@"STO_CUDA_RESERVED_SHARED STV_DEFAULT"
__nv_reservedSMEM_offset_0_alias:
	.zero		0
	.zero		64


//--------------------- .nv.constant0._Z6kernelPhj --------------------------
	.section	.nv.constant0._Z6kernelPhj,"a",@progbits
	.sectionflags	@""
	.align	4
.nv.constant0._Z6kernelPhj:
	.zero		908


//--------------------- SYMBOLS --------------------------

	.type		.nv.reservedSmem.offset0,@object
	.size		.nv.reservedSmem.offset0,0x4
